//
// Generated by NVIDIA NVVM Compiler
//
// Compiler Build ID: CL-36424714
// Cuda compilation tools, release 13.0, V13.0.88
// Based on NVVM 20.0.0
//

.version 9.0
.target sm_100
.address_size 64

	// .globl	calc_loglik

.visible .entry calc_loglik(
	.param .u64 .ptr .align 1 calc_loglik_param_0,
	.param .u32 calc_loglik_param_1,
	.param .f64 calc_loglik_param_2,
	.param .f64 calc_loglik_param_3
)
{
	.reg .pred 	%p<5>;
	.reg .b32 	%r<30>;
	.reg .b32 	%f<3>;
	.reg .b64 	%rd<5>;
	.reg .b64 	%fd<34>;

	ld.param.u64 	%rd2, [calc_loglik_param_0];
	ld.param.u32 	%r5, [calc_loglik_param_1];
	ld.param.f64 	%fd6, [calc_loglik_param_2];
	ld.param.f64 	%fd7, [calc_loglik_param_3];
	mov.u32 	%r6, %ctaid.x;
	mov.u32 	%r7, %ctaid.y;
	mov.u32 	%r8, %nctaid.x;
	mad.lo.s32 	%r9, %r7, %r8, %r6;
	mov.u32 	%r10, %ntid.x;
	mov.u32 	%r11, %ntid.y;
	mov.u32 	%r12, %ntid.z;
	mov.u32 	%r13, %tid.z;
	mov.u32 	%r14, %tid.y;
	mov.u32 	%r15, %tid.x;
	mad.lo.s32 	%r16, %r9, %r12, %r13;
	mad.lo.s32 	%r17, %r16, %r11, %r14;
	mad.lo.s32 	%r1, %r17, %r10, %r15;
	setp.ge.s32 	%p1, %r1, %r5;
	@%p1 bra 	$L__BB0_5;
	cvta.to.global.u64 	%rd3, %rd2;
	mul.wide.s32 	%rd4, %r1, 8;
	add.s64 	%rd1, %rd3, %rd4;
	ld.global.f64 	%fd8, [%rd1];
	sub.f64 	%fd9, %fd8, %fd6;
	div.rn.f64 	%fd10, %fd9, %fd7;
	mul.f64 	%fd11, %fd10, 0dBFE0000000000000;
	mul.f64 	%fd1, %fd10, %fd11;
	fma.rn.f64 	%fd12, %fd1, 0d3FF71547652B82FE, 0d4338000000000000;
	{
	.reg .b32 %temp; 
	mov.b64 	{%r2, %temp}, %fd12;
	}
	mov.f64 	%fd13, 0dC338000000000000;
	add.rn.f64 	%fd14, %fd12, %fd13;
	fma.rn.f64 	%fd15, %fd14, 0dBFE62E42FEFA39EF, %fd1;
	fma.rn.f64 	%fd16, %fd14, 0dBC7ABC9E3B39803F, %fd15;
	fma.rn.f64 	%fd17, %fd16, 0d3E5ADE1569CE2BDF, 0d3E928AF3FCA213EA;
	fma.rn.f64 	%fd18, %fd17, %fd16, 0d3EC71DEE62401315;
	fma.rn.f64 	%fd19, %fd18, %fd16, 0d3EFA01997C89EB71;
	fma.rn.f64 	%fd20, %fd19, %fd16, 0d3F2A01A014761F65;
	fma.rn.f64 	%fd21, %fd20, %fd16, 0d3F56C16C1852B7AF;
	fma.rn.f64 	%fd22, %fd21, %fd16, 0d3F81111111122322;
	fma.rn.f64 	%fd23, %fd22, %fd16, 0d3FA55555555502A1;
	fma.rn.f64 	%fd24, %fd23, %fd16, 0d3FC5555555555511;
	fma.rn.f64 	%fd25, %fd24, %fd16, 0d3FE000000000000B;
	fma.rn.f64 	%fd26, %fd25, %fd16, 0d3FF0000000000000;
	fma.rn.f64 	%fd27, %fd26, %fd16, 0d3FF0000000000000;
	{
	.reg .b32 %temp; 
	mov.b64 	{%r3, %temp}, %fd27;
	}
	{
	.reg .b32 %temp; 
	mov.b64 	{%temp, %r4}, %fd27;
	}
	shl.b32 	%r18, %r2, 20;
	add.s32 	%r19, %r18, %r4;
	mov.b64 	%fd33, {%r3, %r19};
	{
	.reg .b32 %temp; 
	mov.b64 	{%temp, %r20}, %fd1;
	}
	mov.b32 	%f2, %r20;
	abs.f32 	%f1, %f2;
	setp.lt.f32 	%p2, %f1, 0f4086232B;
	@%p2 bra 	$L__BB0_4;
	setp.lt.f64 	%p3, %fd1, 0d0000000000000000;
	add.f64 	%fd28, %fd1, 0d7FF0000000000000;
	selp.f64 	%fd33, 0d0000000000000000, %fd28, %p3;
	setp.geu.f32 	%p4, %f1, 0f40874800;
	@%p4 bra 	$L__BB0_4;
	shr.u32 	%r21, %r2, 31;
	add.s32 	%r22, %r2, %r21;
	shr.s32 	%r23, %r22, 1;
	shl.b32 	%r24, %r23, 20;
	add.s32 	%r25, %r4, %r24;
	mov.b64 	%fd29, {%r3, %r25};
	sub.s32 	%r26, %r2, %r23;
	shl.b32 	%r27, %r26, 20;
	add.s32 	%r28, %r27, 1072693248;
	mov.b32 	%r29, 0;
	mov.b64 	%fd30, {%r29, %r28};
	mul.f64 	%fd33, %fd30, %fd29;
$L__BB0_4:
	mul.f64 	%fd31, %fd7, 0d40040D931FF62704;
	div.rn.f64 	%fd32, %fd33, %fd31;
	st.global.f64 	[%rd1], %fd32;
$L__BB0_5:
	ret;

}


// ===== COMPILED SASS (sm_100) =====

	.target	sm_100

	.elftype	@"ET_EXEC"


//--------------------- .note.nv.tkinfo           --------------------------
	.section	.note.nv.tkinfo,"",@"SHT_NOTE"
	.sectionflags	@"SHF_NOTE_NV_TKINFO"
	.tkinfo
        /*0018*/ 	.word	0x00000002
        /*0030*/ 	.string	""
        /*0030*/ 	.string	"ptxas"
        /*0030*/ 	.string	"Cuda compilation tools, release 13.0, V13.0.88"
        /*0030*/ 	.string	"Build cuda_13.0.r13.0/compiler.36424714_0"
        /*0030*/ 	.string	"-arch sm_100 -m 64 "



//--------------------- .note.nv.cuinfo           --------------------------
	.section	.note.nv.cuinfo,"",@"SHT_NOTE"
	.sectionflags	@"SHF_NOTE_NV_CUINFO"
        /*0018*/ 	.short	0x0002
        /*001a*/ 	.short	0x0064
        /*001c*/ 	.short	0x0082
	.zero		2


//--------------------- .nv.info                  --------------------------
	.section	.nv.info,"",@"SHT_CUDA_INFO"
	.align	4


	//----- nvinfo : EIATTR_REGCOUNT
	.align		4
        /*0000*/ 	.byte	0x04, 0x2f
        /*0002*/ 	.short	(.L_1 - .L_0)
	.align		4
.L_0:
        /*0004*/ 	.word	index@(calc_loglik)
        /*0008*/ 	.word	0x0000001a


	//----- nvinfo : EIATTR_FRAME_SIZE
	.align		4
.L_1:
        /*000c*/ 	.byte	0x04, 0x11
        /*000e*/ 	.short	(.L_3 - .L_2)
	.align		4
.L_2:
        /*0010*/ 	.word	index@($__internal_0_$__cuda_sm20_div_rn_f64_full)
        /*0014*/ 	.word	0x00000000


	//----- nvinfo : EIATTR_FRAME_SIZE
	.align		4
.L_3:
        /*0018*/ 	.byte	0x04, 0x11
        /*001a*/ 	.short	(.L_5 - .L_4)
	.align		4
.L_4:
        /*001c*/ 	.word	index@(calc_loglik)
        /*0020*/ 	.word	0x00000000


	//----- nvinfo : EIATTR_MIN_STACK_SIZE
	.align		4
.L_5:
        /*0024*/ 	.byte	0x04, 0x12
        /*0026*/ 	.short	(.L_7 - .L_6)
	.align		4
.L_6:
        /*0028*/ 	.word	index@(calc_loglik)
        /*002c*/ 	.word	0x00000000
.L_7:


//--------------------- .nv.compat                --------------------------
	.section	.nv.compat,"",@"SHT_CUDA_COMPAT_INFO"
	.align	4
        /*0000*/ 	.byte	0x02, 0x09, 0x00, 0x00, 0x02, 0x02, 0x01, 0x00, 0x02, 0x05, 0x05, 0x00, 0x03, 0x07, 0x01, 0x01
        /*0010*/ 	.byte	0x02, 0x03, 0x00, 0x00, 0x02, 0x06, 0x01, 0x00, 0x04, 0x0b, 0x08, 0x00, 0x01, 0x00, 0x00, 0x00
        /*0020*/ 	.byte	0x00, 0x00, 0x00, 0x00


//--------------------- .nv.info.calc_loglik      --------------------------
	.section	.nv.info.calc_loglik,"",@"SHT_CUDA_INFO"
	.sectionflags	@""
	.align	4


	//----- nvinfo : EIATTR_CUDA_API_VERSION
	.align		4
        /*0000*/ 	.byte	0x04, 0x37
        /*0002*/ 	.short	(.L_9 - .L_8)
.L_8:
        /*0004*/ 	.word	0x00000082


	//----- nvinfo : EIATTR_KPARAM_INFO
	.align		4
.L_9:
        /*0008*/ 	.byte	0x04, 0x17
        /*000a*/ 	.short	(.L_11 - .L_10)
.L_10:
        /*000c*/ 	.word	0x00000000
        /*0010*/ 	.short	0x0003
        /*0012*/ 	.short	0x0018
        /*0014*/ 	.byte	0x00, 0xf0, 0x21, 0x00


	//----- nvinfo : EIATTR_KPARAM_INFO
	.align		4
.L_11:
        /*0018*/ 	.byte	0x04, 0x17
        /*001a*/ 	.short	(.L_13 - .L_12)
.L_12:
        /*001c*/ 	.word	0x00000000
        /*0020*/ 	.short	0x0002
        /*0022*/ 	.short	0x0010
        /*0024*/ 	.byte	0x00, 0xf0, 0x21, 0x00


	//----- nvinfo : EIATTR_KPARAM_INFO
	.align		4
.L_13:
        /*0028*/ 	.byte	0x04, 0x17
        /*002a*/ 	.short	(.L_15 - .L_14)
.L_14:
        /*002c*/ 	.word	0x00000000
        /*0030*/ 	.short	0x0001
        /*0032*/ 	.short	0x0008
        /*0034*/ 	.byte	0x00, 0xf0, 0x11, 0x00


	//----- nvinfo : EIATTR_KPARAM_INFO
	.align		4
.L_15:
        /*0038*/ 	.byte	0x04, 0x17
        /*003a*/ 	.short	(.L_17 - .L_16)
.L_16:
        /*003c*/ 	.word	0x00000000
        /*0040*/ 	.short	0x0000
        /*0042*/ 	.short	0x0000
        /*0044*/ 	.byte	0x00, 0xf5, 0x21, 0x00


	//----- nvinfo : EIATTR_SPARSE_MMA_MASK
	.align		4
.L_17:
        /*0048*/ 	.byte	0x03, 0x50
        /*004a*/ 	.short	0x0000


	//----- nvinfo : EIATTR_MAXREG_COUNT
	.align		4
        /*004c*/ 	.byte	0x03, 0x1b
        /*004e*/ 	.short	0x00ff


	//----- nvinfo : EIATTR_MERCURY_ISA_VERSION
	.align		4
        /*0050*/ 	.byte	0x03, 0x5f
        /*0052*/ 	.short	0x0101


	//----- nvinfo : EIATTR_VRC_CTA_INIT_COUNT
	.align		4
        /*0054*/ 	.byte	0x02, 0x4a
	.zero		1
	.zero		1


	//----- nvinfo : EIATTR_EXIT_INSTR_OFFSETS
	.align		4
        /*0058*/ 	.byte	0x04, 0x1c
        /*005a*/ 	.short	(.L_19 - .L_18)


	//   ....[0]....
.L_18:
        /*005c*/ 	.word	0x00000100


	//   ....[1]....
        /*0060*/ 	.word	0x000008b0


	//----- nvinfo : EIATTR_CRS_STACK_SIZE
	.align		4
.L_19:
        /*0064*/ 	.byte	0x04, 0x1e
        /*0066*/ 	.short	(.L_21 - .L_20)
.L_20:
        /*0068*/ 	.word	0x00000000


	//----- nvinfo : EIATTR_CBANK_PARAM_SIZE
	.align		4
.L_21:
        /*006c*/ 	.byte	0x03, 0x19
        /*006e*/ 	.short	0x0020


	//----- nvinfo : EIATTR_PARAM_CBANK
	.align		4
        /*0070*/ 	.byte	0x04, 0x0a
        /*0072*/ 	.short	(.L_23 - .L_22)
	.align		4
.L_22:
        /*0074*/ 	.word	index@(.nv.constant0.calc_loglik)
        /*0078*/ 	.short	0x0380
        /*007a*/ 	.short	0x0020


	//----- nvinfo : EIATTR_SW_WAR
	.align		4
.L_23:
        /*007c*/ 	.byte	0x04, 0x36
        /*007e*/ 	.short	(.L_25 - .L_24)
.L_24:
        /*0080*/ 	.word	0x00000008
.L_25:


//--------------------- .nv.callgraph             --------------------------
	.section	.nv.callgraph,"",@"SHT_CUDA_CALLGRAPH"
	.align	4
	.sectionentsize	8
	.align		4
        /*0000*/ 	.word	0x00000000
	.align		4
        /*0004*/ 	.word	0xffffffff
	.align		4
        /*0008*/ 	.word	0x00000000
	.align		4
        /*000c*/ 	.word	0xfffffffe
	.align		4
        /*0010*/ 	.word	0x00000000
	.align		4
        /*0014*/ 	.word	0xfffffffd
	.align		4
        /*0018*/ 	.word	0x00000000
	.align		4
        /*001c*/ 	.word	0xfffffffc


//--------------------- .text.calc_loglik         --------------------------
	.section	.text.calc_loglik,"ax",@progbits
	.align	128
        .global         calc_loglik
        .type           calc_loglik,@function
        .size           calc_loglik,(.L_x_12 - calc_loglik)
        .other          calc_loglik,@"STO_CUDA_ENTRY STV_DEFAULT"
calc_loglik:
.text.calc_loglik:
[----:B------:R-:W-:Y:S01]  /*0000*/  LDC R1, c[0x0][0x37c] ;  /* 0x0000df00ff017b82 */ /* 0x000fe20000000800 */
[----:B------:R-:W0:Y:S07]  /*0010*/  S2R R3, SR_TID.Z ;  /* 0x0000000000037919 */ /* 0x000e2e0000002300 */
[----:B------:R-:W-:Y:S01]  /*0020*/  S2UR UR4, SR_CTAID.X ;  /* 0x00000000000479c3 */ /* 0x000fe20000002500 */
[----:B------:R-:W1:Y:S01]  /*0030*/  LDCU UR6, c[0x0][0x370] ;  /* 0x00006e00ff0677ac */ /* 0x000e620008000800 */
[----:B------:R-:W2:Y:S01]  /*0040*/  S2R R5, SR_TID.Y ;  /* 0x0000000000057919 */ /* 0x000ea20000002200 */
[----:B------:R-:W3:Y:S01]  /*0050*/  LDCU UR7, c[0x0][0x360] ;  /* 0x00006c00ff0777ac */ /* 0x000ee20008000800 */
[----:B------:R-:W3:Y:S04]  /*0060*/  S2R R7, SR_TID.X ;  /* 0x0000000000077919 */ /* 0x000ee80000002100 */
[----:B------:R-:W1:Y:S01]  /*0070*/  S2UR UR5, SR_CTAID.Y ;  /* 0x00000000000579c3 */ /* 0x000e620000002600 */
[----:B------:R-:W2:Y:S07]  /*0080*/  LDCU UR8, c[0x0][0x364] ;  /* 0x00006c80ff0877ac */ /* 0x000eae0008000800 */
[----:B------:R-:W0:Y:S01]  /*0090*/  LDC R0, c[0x0][0x368] ;  /* 0x0000da00ff007b82 */ /* 0x000e220000000800 */
[----:B-1----:R-:W-:Y:S01]  /*00a0*/  UIMAD UR4, UR5, UR6, UR4 ;  /* 0x00000006050472a4 */ /* 0x002fe2000f8e0204 */
[----:B------:R-:W1:Y:S05]  /*00b0*/  LDCU UR5, c[0x0][0x388] ;  /* 0x00007100ff0577ac */ /* 0x000e6a0008000800 */
[----:B0-----:R-:W-:-:S04]  /*00c0*/  IMAD R0, R0, UR4, R3 ;  /* 0x0000000400007c24 */ /* 0x001fc8000f8e0203 */
[----:B--2---:R-:W-:-:S04]  /*00d0*/  IMAD R0, R0, UR8, R5 ;  /* 0x0000000800007c24 */ /* 0x004fc8000f8e0205 */
[----:B---3--:R-:W-:-:S05]  /*00e0*/  IMAD R3, R0, UR7, R7 ;  /* 0x0000000700037c24 */ /* 0x008fca000f8e0207 */
[----:B-1----:R-:W-:-:S13]  /*00f0*/  ISETP.GE.AND P0, PT, R3, UR5, PT ;  /* 0x0000000503007c0c */ /* 0x002fda000bf06270 */
[----:B------:R-:W-:Y:S05]  /*0100*/  @P0 EXIT ;  /* 0x000000000000094d */ /* 0x000fea0003800000 */
[----:B------:R-:W0:Y:S01]  /*0110*/  LDC.64 R4, c[0x0][0x380] ;  /* 0x0000e000ff047b82 */ /* 0x000e220000000a00 */
[----:B------:R-:W1:Y:S01]  /*0120*/  LDCU.64 UR4, c[0x0][0x358] ;  /* 0x00006b00ff0477ac */ /* 0x000e620008000a00 */
[----:B------:R-:W2:Y:S06]  /*0130*/  LDCU UR6, c[0x0][0x39c] ;  /* 0x00007380ff0677ac */ /* 0x000eac0008000800 */
[----:B------:R-:W3:Y:S01]  /*0140*/  LDC.64 R14, c[0x0][0x398] ;  /* 0x0000e600ff0e7b82 */ /* 0x000ee20000000a00 */
[----:B------:R-:W-:-:S07]  /*0150*/  IMAD.MOV.U32 R6, RZ, RZ, 0x1 ;  /* 0x00000001ff067424 */ /* 0x000fce00078e00ff */
[----:B------:R-:W4:Y:S01]  /*0160*/  LDC.64 R12, c[0x0][0x390] ;  /* 0x0000e400ff0c7b82 */ /* 0x000f220000000a00 */
[----:B0-----:R-:W-:-:S05]  /*0170*/  IMAD.WIDE R4, R3, 0x8, R4 ;  /* 0x0000000803047825 */ /* 0x001fca00078e0204 */
[----:B-1----:R-:W4:Y:S01]  /*0180*/  LDG.E.64 R2, desc[UR4][R4.64] ;  /* 0x0000000404027981 */ /* 0x002f22000c1e1b00 */
[----:B--2---:R-:W3:Y:S01]  /*0190*/  MUFU.RCP64H R7, UR6 ;  /* 0x0000000600077d08 */ /* 0x004ee20008001800 */
[----:B------:R-:W-:Y:S01]  /*01a0*/  BSSY.RECONVERGENT B0, `(.L_x_0) ;  /* 0x0000017000007945 */ /* 0x000fe20003800200 */
[----:B---3--:R-:W-:-:S08]  /*01b0*/  DFMA R8, R6, -R14, 1 ;  /* 0x3ff000000608742b */ /* 0x008fd0000000080e */
[----:B------:R-:W-:-:S08]  /*01c0*/  DFMA R8, R8, R8, R8 ;  /* 0x000000080808722b */ /* 0x000fd00000000008 */
[----:B------:R-:W-:-:S08]  /*01d0*/  DFMA R8, R6, R8, R6 ;  /* 0x000000080608722b */ /* 0x000fd00000000006 */
[----:B------:R-:W-:-:S08]  /*01e0*/  DFMA R10, R8, -R14, 1 ;  /* 0x3ff00000080a742b */ /* 0x000fd0000000080e */
[----:B------:R-:W-:Y:S02]  /*01f0*/  DFMA R10, R8, R10, R8 ;  /* 0x0000000a080a722b */ /* 0x000fe40000000008 */
[----:B----4-:R-:W-:-:S08]  /*0200*/  DADD R6, R2, -R12 ;  /* 0x0000000002067229 */ /* 0x010fd0000000080c */
[----:B------:R-:W-:Y:S02]  /*0210*/  DMUL R2, R6, R10 ;  /* 0x0000000a06027228 */ /* 0x000fe40000000000 */
[----:B------:R-:W-:-:S06]  /*0220*/  FSETP.GEU.AND P1, PT, |R7|, 6.5827683646048100446e-37, PT ;  /* 0x036000000700780b */ /* 0x000fcc0003f2e200 */
[----:B------:R-:W-:-:S08]  /*0230*/  DFMA R8, R2, -R14, R6 ;  /* 0x8000000e0208722b */ /* 0x000fd00000000006 */
[----:B------:R-:W-:-:S10]  /*0240*/  DFMA R2, R10, R8, R2 ;  /* 0x000000080a02722b */ /* 0x000fd40000000002 */
[----:B------:R-:W-:-:S05]  /*0250*/  FFMA R0, RZ, UR6, R3 ;  /* 0x00000006ff007c23 */ /* 0x000fca0008000003 */
[----:B------:R-:W-:-:S13]  /*0260*/  FSETP.GT.AND P0, PT, |R0|, 1.469367938527859385e-39, PT ;  /* 0x001000000000780b */ /* 0x000fda0003f04200 */
[----:B------:R-:W-:Y:S05]  /*0270*/  @P0 BRA P1, `(.L_x_1) ;  /* 0x0000000000240947 */ /* 0x000fea0000800000 */
[----:B------:R-:W0:Y:S01]  /*0280*/  LDCU.64 UR6, c[0x0][0x398] ;  /* 0x00007300ff0677ac */ /* 0x000e220008000a00 */
[----:B------:R-:W-:Y:S01]  /*0290*/  IMAD.MOV.U32 R8, RZ, RZ, R6 ;  /* 0x000000ffff087224 */ /* 0x000fe200078e0006 */
[----:B------:R-:W-:Y:S01]  /*02a0*/  MOV R0, 0x2f0 ;  /* 0x000002f000007802 */ /* 0x000fe20000000f00 */
[----:B------:R-:W-:Y:S02]  /*02b0*/  IMAD.MOV.U32 R9, RZ, RZ, R7 ;  /* 0x000000ffff097224 */ /* 0x000fe400078e0007 */
[----:B0-----:R-:W-:Y:S02]  /*02c0*/  IMAD.U32 R6, RZ, RZ, UR6 ;  /* 0x00000006ff067e24 */ /* 0x001fe4000f8e00ff */
[----:B------:R-:W-:-:S07]  /*02d0*/  IMAD.U32 R7, RZ, RZ, UR7 ;  /* 0x00000007ff077e24 */ /* 0x000fce000f8e00ff */
[----:B------:R-:W-:Y:S05]  /*02e0*/  CALL.REL.NOINC `($__internal_0_$__cuda_sm20_div_rn_f64_full) ;  /* 0x0000000400747944 */ /* 0x000fea0003c00000 */
[----:B------:R-:W-:Y:S02]  /*02f0*/  IMAD.MOV.U32 R2, RZ, RZ, R12 ;  /* 0x000000ffff027224 */ /* 0x000fe400078e000c */
[----:B------:R-:W-:-:S07]  /*0300*/  IMAD.MOV.U32 R3, RZ, RZ, R13 ;  /* 0x000000ffff037224 */ /* 0x000fce00078e000d */
.L_x_1:
[----:B------:R-:W-:Y:S05]  /*0310*/  BSYNC.RECONVERGENT B0 ;  /* 0x0000000000007941 */ /* 0x000fea0003800200 */
.L_x_0:
[----:B------:R-:W-:Y:S01]  /*0320*/  DMUL R6, R2, -0.5 ;  /* 0xbfe0000002067828 */ /* 0x000fe20000000000 */
[----:B------:R-:W-:Y:S01]  /*0330*/  UMOV UR6, 0xfefa39ef ;  /* 0xfefa39ef00067882 */ /* 0x000fe20000000000 */
[----:B------:R-:W-:Y:S01]  /*0340*/  UMOV UR7, 0x3fe62e42 ;  /* 0x3fe62e4200077882 */ /* 0x000fe20000000000 */
[----:B------:R-:W-:Y:S05]  /*0350*/  BSSY.RECONVERGENT B0, `(.L_x_2) ;  /* 0x000003a000007945 */ /* 0x000fea0003800200 */
[----:B------:R-:W-:Y:S01]  /*0360*/  DMUL R2, R6, R2 ;  /* 0x0000000206027228 */ /* 0x000fe20000000000 */
[----:B------:R-:W-:Y:S02]  /*0370*/  IMAD.MOV.U32 R6, RZ, RZ, 0x652b82fe ;  /* 0x652b82feff067424 */ /* 0x000fe400078e00ff */
[----:B------:R-:W-:-:S06]  /*0380*/  IMAD.MOV.U32 R7, RZ, RZ, 0x3ff71547 ;  /* 0x3ff71547ff077424 */ /* 0x000fcc00078e00ff */
[----:B------:R-:W-:Y:S01]  /*0390*/  DFMA R6, R2, R6, 6.75539944105574400000e+15 ;  /* 0x433800000206742b */ /* 0x000fe20000000006 */
[----:B------:R-:W-:-:S07]  /*03a0*/  FSETP.GEU.AND P0, PT, |R3|, 4.1917929649353027344, PT ;  /* 0x4086232b0300780b */ /* 0x000fce0003f0e200 */
[----:B------:R-:W-:-:S08]  /*03b0*/  DADD R8, R6, -6.75539944105574400000e+15 ;  /* 0xc338000006087429 */ /* 0x000fd00000000000 */
[----:B------:R-:W-:Y:S01]  /*03c0*/  DFMA R10, R8, -UR6, R2 ;  /* 0x80000006080a7c2b */ /* 0x000fe20008000002 */
[----:B------:R-:W-:Y:S01]  /*03d0*/  UMOV UR6, 0x3b39803f ;  /* 0x3b39803f00067882 */ /* 0x000fe20000000000 */
[----:B------:R-:W-:-:S06]  /*03e0*/  UMOV UR7, 0x3c7abc9e ;  /* 0x3c7abc9e00077882 */ /* 0x000fcc0000000000 */
[----:B------:R-:W-:Y:S01]  /*03f0*/  DFMA R8, R8, -UR6, R10 ;  /* 0x8000000608087c2b */ /* 0x000fe2000800000a */
[----:B------:R-:W-:Y:S01]  /*0400*/  UMOV UR6, 0x69ce2bdf ;  /* 0x69ce2bdf00067882 */ /* 0x000fe20000000000 */
[----:B------:R-:W-:Y:S01]  /*0410*/  IMAD.MOV.U32 R10, RZ, RZ, -0x35dec16 ;  /* 0xfca213eaff0a7424 */ /* 0x000fe200078e00ff */
[----:B------:R-:W-:Y:S01]  /*0420*/  UMOV UR7, 0x3e5ade15 ;  /* 0x3e5ade1500077882 */ /* 0x000fe20000000000 */
[----:B------:R-:W-:-:S06]  /*0430*/  IMAD.MOV.U32 R11, RZ, RZ, 0x3e928af3 ;  /* 0x3e928af3ff0b7424 */ /* 0x000fcc00078e00ff */
[----:B------:R-:W-:Y:S01]  /*0440*/  DFMA R10, R8, UR6, R10 ;  /* 0x00000006080a7c2b */ /* 0x000fe2000800000a */
[----:B------:R-:W-:Y:S01]  /*0450*/  UMOV UR6, 0x62401315 ;  /* 0x6240131500067882 */ /* 0x000fe20000000000 */
[----:B------:R-:W-:-:S06]  /*0460*/  UMOV UR7, 0x3ec71dee ;  /* 0x3ec71dee00077882 */ /* 0x000fcc0000000000 */
[----:B------:R-:W-:Y:S01]  /*0470*/  DFMA R10, R8, R10, UR6 ;  /* 0x00000006080a7e2b */ /* 0x000fe2000800000a */
        /* <DEDUP_REMOVED lines=20> */
[----:B------:R-:W-:-:S08]  /*05c0*/  DFMA R10, R8, R10, UR6 ;  /* 0x00000006080a7e2b */ /* 0x000fd0000800000a */
[----:B------:R-:W-:-:S08]  /*05d0*/  DFMA R10, R8, R10, 1 ;  /* 0x3ff00000080a742b */ /* 0x000fd0000000000a */
[----:B------:R-:W-:-:S10]  /*05e0*/  DFMA R10, R8, R10, 1 ;  /* 0x3ff00000080a742b */ /* 0x000fd4000000000a */
[----:B------:R-:W-:Y:S02]  /*05f0*/  IMAD R9, R6, 0x100000, R11 ;  /* 0x0010000006097824 */ /* 0x000fe400078e020b */
[----:B------:R-:W-:Y:S01]  /*0600*/  IMAD.MOV.U32 R8, RZ, RZ, R10 ;  /* 0x000000ffff087224 */ /* 0x000fe200078e000a */
[----:B------:R-:W-:Y:S06]  /*0610*/  @!P0 BRA `(.L_x_3) ;  /* 0x0000000000348947 */ /* 0x000fec0003800000 */
[----:B------:R-:W-:Y:S01]  /*0620*/  FSETP.GEU.AND P1, PT, |R3|, 4.2275390625, PT ;  /* 0x408748000300780b */ /* 0x000fe20003f2e200 */
[C---:B------:R-:W-:Y:S02]  /*0630*/  DADD R8, R2.reuse, +INF ;  /* 0x7ff0000002087429 */ /* 0x040fe40000000000 */
[----:B------:R-:W-:-:S08]  /*0640*/  DSETP.GEU.AND P0, PT, R2, RZ, PT ;  /* 0x000000ff0200722a */ /* 0x000fd00003f0e000 */
[----:B------:R-:W-:Y:S02]  /*0650*/  FSEL R8, R8, RZ, P0 ;  /* 0x000000ff08087208 */ /* 0x000fe40000000000 */
[----:B------:R-:W-:Y:S01]  /*0660*/  @!P1 LEA.HI R0, R6, R6, RZ, 0x1 ;  /* 0x0000000606009211 */ /* 0x000fe200078f08ff */
[----:B------:R-:W-:Y:S01]  /*0670*/  @!P1 IMAD.MOV.U32 R2, RZ, RZ, R10 ;  /* 0x000000ffff029224 */ /* 0x000fe200078e000a */
[----:B------:R-:W-:Y:S02]  /*0680*/  FSEL R9, R9, RZ, P0 ;  /* 0x000000ff09097208 */ /* 0x000fe40000000000 */
[----:B------:R-:W-:-:S05]  /*0690*/  @!P1 SHF.R.S32.HI R3, RZ, 0x1, R0 ;  /* 0x00000001ff039819 */ /* 0x000fca0000011400 */
[----:B------:R-:W-:Y:S02]  /*06a0*/  @!P1 IMAD.IADD R6, R6, 0x1, -R3 ;  /* 0x0000000106069824 */ /* 0x000fe400078e0a03 */
[----:B------:R-:W-:-:S03]  /*06b0*/  @!P1 IMAD R3, R3, 0x100000, R11 ;  /* 0x0010000003039824 */ /* 0x000fc600078e020b */
[----:B------:R-:W-:Y:S01]  /*06c0*/  @!P1 LEA R7, R6, 0x3ff00000, 0x14 ;  /* 0x3ff0000006079811 */ /* 0x000fe200078ea0ff */
[----:B------:R-:W-:-:S06]  /*06d0*/  @!P1 IMAD.MOV.U32 R6, RZ, RZ, RZ ;  /* 0x000000ffff069224 */ /* 0x000fcc00078e00ff */
[----:B------:R-:W-:-:S11]  /*06e0*/  @!P1 DMUL R8, R2, R6 ;  /* 0x0000000602089228 */ /* 0x000fd60000000000 */
.L_x_3:
[----:B------:R-:W-:Y:S05]  /*06f0*/  BSYNC.RECONVERGENT B0 ;  /* 0x0000000000007941 */ /* 0x000fea0003800200 */
.L_x_2:
[----:B------:R-:W0:Y:S01]  /*0700*/  LDCU.64 UR6, c[0x0][0x398] ;  /* 0x00007300ff0677ac */ /* 0x000e220008000a00 */
[----:B------:R-:W-:Y:S01]  /*0710*/  IMAD.MOV.U32 R6, RZ, RZ, 0x1ff62704 ;  /* 0x1ff62704ff067424 */ /* 0x000fe200078e00ff */
[----:B------:R-:W-:Y:S01]  /*0720*/  FSETP.GEU.AND P1, PT, |R9|, 6.5827683646048100446e-37, PT ;  /* 0x036000000900780b */ /* 0x000fe20003f2e200 */
[----:B------:R-:W-:Y:S01]  /*0730*/  IMAD.MOV.U32 R7, RZ, RZ, 0x40040d93 ;  /* 0x40040d93ff077424 */ /* 0x000fe200078e00ff */
[----:B------:R-:W-:Y:S01]  /*0740*/  BSSY.RECONVERGENT B0, `(.L_x_4) ;  /* 0x0000015000007945 */ /* 0x000fe20003800200 */
[----:B------:R-:W-:Y:S02]  /*0750*/  IMAD.MOV.U32 R2, RZ, RZ, 0x1 ;  /* 0x00000001ff027424 */ /* 0x000fe400078e00ff */
[----:B------:R-:W-:Y:S02]  /*0760*/  IMAD.MOV.U32 R12, RZ, RZ, R8 ;  /* 0x000000ffff0c7224 */ /* 0x000fe400078e0008 */
[----:B------:R-:W-:Y:S01]  /*0770*/  IMAD.MOV.U32 R13, RZ, RZ, R9 ;  /* 0x000000ffff0d7224 */ /* 0x000fe200078e0009 */
[----:B0-----:R-:W-:-:S06]  /*0780*/  DMUL R6, R6, UR6 ;  /* 0x0000000606067c28 */ /* 0x001fcc0008000000 */
[----:B------:R-:W0:Y:S02]  /*0790*/  MUFU.RCP64H R3, R7 ;  /* 0x0000000700037308 */ /* 0x000e240000001800 */
[----:B0-----:R-:W-:-:S08]  /*07a0*/  DFMA R10, -R6, R2, 1 ;  /* 0x3ff00000060a742b */ /* 0x001fd00000000102 */
[----:B------:R-:W-:-:S08]  /*07b0*/  DFMA R10, R10, R10, R10 ;  /* 0x0000000a0a0a722b */ /* 0x000fd0000000000a */
[----:B------:R-:W-:-:S08]  /*07c0*/  DFMA R10, R2, R10, R2 ;  /* 0x0000000a020a722b */ /* 0x000fd00000000002 */
[----:B------:R-:W-:-:S08]  /*07d0*/  DFMA R2, -R6, R10, 1 ;  /* 0x3ff000000602742b */ /* 0x000fd0000000010a */
[----:B------:R-:W-:-:S08]  /*07e0*/  DFMA R2, R10, R2, R10 ;  /* 0x000000020a02722b */ /* 0x000fd0000000000a */
[----:B------:R-:W-:-:S08]  /*07f0*/  DMUL R10, R2, R12 ;  /* 0x0000000c020a7228 */ /* 0x000fd00000000000 */
[----:B------:R-:W-:-:S08]  /*0800*/  DFMA R12, -R6, R10, R12 ;  /* 0x0000000a060c722b */ /* 0x000fd0000000010c */
[----:B------:R-:W-:-:S10]  /*0810*/  DFMA R2, R2, R12, R10 ;  /* 0x0000000c0202722b */ /* 0x000fd4000000000a */
[----:B------:R-:W-:-:S05]  /*0820*/  FFMA R0, RZ, R7, R3 ;  /* 0x00000007ff007223 */ /* 0x000fca0000000003 */
[----:B------:R-:W-:-:S13]  /*0830*/  FSETP.GT.AND P0, PT, |R0|, 1.469367938527859385e-39, PT ;  /* 0x001000000000780b */ /* 0x000fda0003f04200 */
[----:B------:R-:W-:Y:S05]  /*0840*/  @P0 BRA P1, `(.L_x_5) ;  /* 0x0000000000100947 */ /* 0x000fea0000800000 */
[----:B------:R-:W-:-:S07]  /*0850*/  MOV R0, 0x870 ;  /* 0x0000087000007802 */ /* 0x000fce0000000f00 */
[----:B------:R-:W-:Y:S05]  /*0860*/  CALL.REL.NOINC `($__internal_0_$__cuda_sm20_div_rn_f64_full) ;  /* 0x0000000000147944 */ /* 0x000fea0003c00000 */
[----:B------:R-:W-:Y:S02]  /*0870*/  IMAD.MOV.U32 R2, RZ, RZ, R12 ;  /* 0x000000ffff027224 */ /* 0x000fe400078e000c */
[----:B------:R-:W-:-:S07]  /*0880*/  IMAD.MOV.U32 R3, RZ, RZ, R13 ;  /* 0x000000ffff037224 */ /* 0x000fce00078e000d */
.L_x_5:
[----:B------:R-:W-:Y:S05]  /*0890*/  BSYNC.RECONVERGENT B0 ;  /* 0x0000000000007941 */ /* 0x000fea0003800200 */
.L_x_4:
[----:B------:R-:W-:Y:S01]  /*08a0*/  STG.E.64 desc[UR4][R4.64], R2 ;  /* 0x0000000204007986 */ /* 0x000fe2000c101b04 */
[----:B------:R-:W-:Y:S05]  /*08b0*/  EXIT ;  /* 0x000000000000794d */ /* 0x000fea0003800000 */
        .weak           $__internal_0_$__cuda_sm20_div_rn_f64_full
        .type           $__internal_0_$__cuda_sm20_div_rn_f64_full,@function
        .size           $__internal_0_$__cuda_sm20_div_rn_f64_full,(.L_x_12 - $__internal_0_$__cuda_sm20_div_rn_f64_full)
$__internal_0_$__cuda_sm20_div_rn_f64_full:
[C---:B------:R-:W-:Y:S01]  /*08c0*/  FSETP.GEU.AND P0, PT, |R7|.reuse, 1.469367938527859385e-39, PT ;  /* 0x001000000700780b */ /* 0x040fe20003f0e200 */
[----:B------:R-:W-:Y:S01]  /*08d0*/  IMAD.MOV.U32 R16, RZ, RZ, 0x1 ;  /* 0x00000001ff107424 */ /* 0x000fe200078e00ff */
[----:B------:R-:W-:Y:S01]  /*08e0*/  LOP3.LUT R2, R7, 0x800fffff, RZ, 0xc0, !PT ;  /* 0x800fffff07027812 */ /* 0x000fe200078ec0ff */
[----:B------:R-:W-:Y:S01]  /*08f0*/  BSSY.RECONVERGENT B1, `(.L_x_6) ;  /* 0x0000055000017945 */ /* 0x000fe20003800200 */
[C---:B------:R-:W-:Y:S02]  /*0900*/  FSETP.GEU.AND P2, PT, |R9|.reuse, 1.469367938527859385e-39, PT ;  /* 0x001000000900780b */ /* 0x040fe40003f4e200 */
[----:B------:R-:W-:Y:S02]  /*0910*/  LOP3.LUT R3, R2, 0x3ff00000, RZ, 0xfc, !PT ;  /* 0x3ff0000002037812 */ /* 0x000fe400078efcff */
[----:B------:R-:W-:Y:S02]  /*0920*/  MOV R2, R6 ;  /* 0x0000000600027202 */ /* 0x000fe40000000f00 */
[----:B------:R-:W-:-:S02]  /*0930*/  LOP3.LUT R12, R9, 0x7ff00000, RZ, 0xc0, !PT ;  /* 0x7ff00000090c7812 */ /* 0x000fc400078ec0ff */
[----:B------:R-:W-:Y:S01]  /*0940*/  LOP3.LUT R15, R7, 0x7ff00000, RZ, 0xc0, !PT ;  /* 0x7ff00000070f7812 */ /* 0x000fe200078ec0ff */
[----:B------:R-:W-:-:S03]  /*0950*/  @!P0 DMUL R2, R6, 8.98846567431157953865e+307 ;  /* 0x7fe0000006028828 */ /* 0x000fc60000000000 */
[C---:B------:R-:W-:Y:S01]  /*0960*/  ISETP.GE.U32.AND P1, PT, R12.reuse, R15, PT ;  /* 0x0000000f0c00720c */ /* 0x040fe20003f26070 */
[----:B------:R-:W-:Y:S01]  /*0970*/  @!P2 IMAD.MOV.U32 R18, RZ, RZ, RZ ;  /* 0x000000ffff12a224 */ /* 0x000fe200078e00ff */
[----:B------:R-:W-:Y:S01]  /*0980*/  @!P2 LOP3.LUT R13, R7, 0x7ff00000, RZ, 0xc0, !PT ;  /* 0x7ff00000070da812 */ /* 0x000fe200078ec0ff */
[----:B------:R-:W0:Y:S03]  /*0990*/  MUFU.RCP64H R17, R3 ;  /* 0x0000000300117308 */ /* 0x000e260000001800 */
[----:B------:R-:W-:Y:S01]  /*09a0*/  @!P2 ISETP.GE.U32.AND P3, PT, R12, R13, PT ;  /* 0x0000000d0c00a20c */ /* 0x000fe20003f66070 */
[----:B------:R-:W-:-:S05]  /*09b0*/  IMAD.MOV.U32 R13, RZ, RZ, 0x1ca00000 ;  /* 0x1ca00000ff0d7424 */ /* 0x000fca00078e00ff */
[----:B------:R-:W-:-:S04]  /*09c0*/  @!P2 SEL R19, R13, 0x63400000, !P3 ;  /* 0x634000000d13a807 */ /* 0x000fc80005800000 */
[----:B------:R-:W-:Y:S01]  /*09d0*/  @!P2 LOP3.LUT R19, R19, 0x80000000, R9, 0xf8, !PT ;  /* 0x800000001313a812 */ /* 0x000fe200078ef809 */
[----:B0-----:R-:W-:-:S03]  /*09e0*/  DFMA R10, R16, -R2, 1 ;  /* 0x3ff00000100a742b */ /* 0x001fc60000000802 */
[----:B------:R-:W-:-:S05]  /*09f0*/  @!P2 LOP3.LUT R19, R19, 0x100000, RZ, 0xfc, !PT ;  /* 0x001000001313a812 */ /* 0x000fca00078efcff */
[----:B------:R-:W-:-:S08]  /*0a00*/  DFMA R10, R10, R10, R10 ;  /* 0x0000000a0a0a722b */ /* 0x000fd0000000000a */
[----:B------:R-:W-:Y:S01]  /*0a10*/  DFMA R16, R16, R10, R16 ;  /* 0x0000000a1010722b */ /* 0x000fe20000000010 */
[----:B------:R-:W-:Y:S01]  /*0a20*/  SEL R11, R13, 0x63400000, !P1 ;  /* 0x634000000d0b7807 */ /* 0x000fe20004800000 */
[----:B------:R-:W-:-:S03]  /*0a30*/  IMAD.MOV.U32 R10, RZ, RZ, R8 ;  /* 0x000000ffff0a7224 */ /* 0x000fc600078e0008 */
[----:B------:R-:W-:-:S03]  /*0a40*/  LOP3.LUT R11, R11, 0x800fffff, R9, 0xf8, !PT ;  /* 0x800fffff0b0b7812 */ /* 0x000fc600078ef809 */
[----:B------:R-:W-:-:S03]  /*0a50*/  DFMA R20, R16, -R2, 1 ;  /* 0x3ff000001014742b */ /* 0x000fc60000000802 */
[----:B------:R-:W-:-:S05]  /*0a60*/  @!P2 DFMA R10, R10, 2, -R18 ;  /* 0x400000000a0aa82b */ /* 0x000fca0000000812 */
[----:B------:R-:W-:Y:S01]  /*0a70*/  DFMA R16, R16, R20, R16 ;  /* 0x000000141010722b */ /* 0x000fe20000000010 */
[----:B------:R-:W-:Y:S02]  /*0a80*/  IMAD.MOV.U32 R21, RZ, RZ, R12 ;  /* 0x000000ffff157224 */ /* 0x000fe400078e000c */
[----:B------:R-:W-:Y:S01]  /*0a90*/  IMAD.MOV.U32 R20, RZ, RZ, R15 ;  /* 0x000000ffff147224 */ /* 0x000fe200078e000f */
[----:B------:R-:W-:Y:S02]  /*0aa0*/  @!P0 LOP3.LUT R20, R3, 0x7ff00000, RZ, 0xc0, !PT ;  /* 0x7ff0000003148812 */ /* 0x000fe400078ec0ff */
[----:B------:R-:W-:Y:S02]  /*0ab0*/  @!P2 LOP3.LUT R21, R11, 0x7ff00000, RZ, 0xc0, !PT ;  /* 0x7ff000000b15a812 */ /* 0x000fe400078ec0ff */
[----:B------:R-:W-:Y:S01]  /*0ac0*/  DMUL R18, R16, R10 ;  /* 0x0000000a10127228 */ /* 0x000fe20000000000 */
[----:B------:R-:W-:Y:S02]  /*0ad0*/  VIADD R23, R20, 0xffffffff ;  /* 0xffffffff14177836 */ /* 0x000fe40000000000 */
[----:B------:R-:W-:-:S05]  /*0ae0*/  VIADD R22, R21, 0xffffffff ;  /* 0xffffffff15167836 */ /* 0x000fca0000000000 */
[----:B------:R-:W-:Y:S01]  /*0af0*/  DFMA R14, R18, -R2, R10 ;  /* 0x80000002120e722b */ /* 0x000fe2000000000a */
[----:B------:R-:W-:-:S04]  /*0b00*/  ISETP.GT.U32.AND P0, PT, R22, 0x7feffffe, PT ;  /* 0x7feffffe1600780c */ /* 0x000fc80003f04070 */
[----:B------:R-:W-:-:S03]  /*0b10*/  ISETP.GT.U32.OR P0, PT, R23, 0x7feffffe, P0 ;  /* 0x7feffffe1700780c */ /* 0x000fc60000704470 */
[----:B------:R-:W-:-:S10]  /*0b20*/  DFMA R14, R16, R14, R18 ;  /* 0x0000000e100e722b */ /* 0x000fd40000000012 */
[----:B------:R-:W-:Y:S05]  /*0b30*/  @P0 BRA `(.L_x_7) ;  /* 0x00000000006c0947 */ /* 0x000fea0003800000 */
[----:B------:R-:W-:-:S04]  /*0b40*/  LOP3.LUT R9, R7, 0x7ff00000, RZ, 0xc0, !PT ;  /* 0x7ff0000007097812 */ /* 0x000fc800078ec0ff */
[CC--:B------:R-:W-:Y:S02]  /*0b50*/  VIADDMNMX R8, R12.reuse, -R9.reuse, 0xb9600000, !PT ;  /* 0xb96000000c087446 */ /* 0x0c0fe40007800909 */
[----:B------:R-:W-:Y:S02]  /*0b60*/  ISETP.GE.U32.AND P0, PT, R12, R9, PT ;  /* 0x000000090c00720c */ /* 0x000fe40003f06070 */
[----:B------:R-:W-:Y:S02]  /*0b70*/  VIMNMX R8, PT, PT, R8, 0x46a00000, PT ;  /* 0x46a0000008087848 */ /* 0x000fe40003fe0100 */
[----:B------:R-:W-:-:S05]  /*0b80*/  SEL R13, R13, 0x63400000, !P0 ;  /* 0x634000000d0d7807 */ /* 0x000fca0004000000 */
[----:B------:R-:W-:Y:S02]  /*0b90*/  IMAD.IADD R16, R8, 0x1, -R13 ;  /* 0x0000000108107824 */ /* 0x000fe400078e0a0d */
[----:B------:R-:W-:Y:S02]  /*0ba0*/  IMAD.MOV.U32 R8, RZ, RZ, RZ ;  /* 0x000000ffff087224 */ /* 0x000fe400078e00ff */
[----:B------:R-:W-:-:S06]  /*0bb0*/  VIADD R9, R16, 0x7fe00000 ;  /* 0x7fe0000010097836 */ /* 0x000fcc0000000000 */
[----:B------:R-:W-:-:S10]  /*0bc0*/  DMUL R12, R14, R8 ;  /* 0x000000080e0c7228 */ /* 0x000fd40000000000 */
[----:B------:R-:W-:-:S13]  /*0bd0*/  FSETP.GTU.AND P0, PT, |R13|, 1.469367938527859385e-39, PT ;  /* 0x001000000d00780b */ /* 0x000fda0003f0c200 */
[----:B------:R-:W-:Y:S05]  /*0be0*/  @P0 BRA `(.L_x_8) ;  /* 0x0000000000940947 */ /* 0x000fea0003800000 */
[----:B------:R-:W-:Y:S01]  /*0bf0*/  DFMA R2, R14, -R2, R10 ;  /* 0x800000020e02722b */ /* 0x000fe2000000000a */
[----:B------:R-:W-:-:S09]  /*0c00*/  IMAD.MOV.U32 R8, RZ, RZ, RZ ;  /* 0x000000ffff087224 */ /* 0x000fd200078e00ff */
[C---:B------:R-:W-:Y:S02]  /*0c10*/  FSETP.NEU.AND P0, PT, R3.reuse, RZ, PT ;  /* 0x000000ff0300720b */ /* 0x040fe40003f0d000 */
[----:B------:R-:W-:-:S04]  /*0c20*/  LOP3.LUT R7, R3, 0x80000000, R7, 0x48, !PT ;  /* 0x8000000003077812 */ /* 0x000fc800078e4807 */
[----:B------:R-:W-:-:S07]  /*0c30*/  LOP3.LUT R9, R7, R9, RZ, 0xfc, !PT ;  /* 0x0000000907097212 */ /* 0x000fce00078efcff */
[----:B------:R-:W-:Y:S05]  /*0c40*/  @!P0 BRA `(.L_x_8) ;  /* 0x00000000007c8947 */ /* 0x000fea0003800000 */
[----:B------:R-:W-:Y:S01]  /*0c50*/  IADD3 R3, PT, PT, -R16, RZ, RZ ;  /* 0x000000ff10037210 */ /* 0x000fe20007ffe1ff */
[----:B------:R-:W-:Y:S01]  /*0c60*/  IMAD.MOV.U32 R2, RZ, RZ, RZ ;  /* 0x000000ffff027224 */ /* 0x000fe200078e00ff */
[----:B------:R-:W-:-:S05]  /*0c70*/  DMUL.RP R8, R14, R8 ;  /* 0x000000080e087228 */ /* 0x000fca0000008000 */
[----:B------:R-:W-:-:S05]  /*0c80*/  DFMA R2, R12, -R2, R14 ;  /* 0x800000020c02722b */ /* 0x000fca000000000e */
[----:B------:R-:W-:Y:S02]  /*0c90*/  LOP3.LUT R7, R9, R7, RZ, 0x3c, !PT ;  /* 0x0000000709077212 */ /* 0x000fe400078e3cff */
[----:B------:R-:W-:-:S04]  /*0ca0*/  IADD3 R2, PT, PT, -R16, -0x43300000, RZ ;  /* 0xbcd0000010027810 */ /* 0x000fc80007ffe1ff */
[----:B------:R-:W-:-:S04]  /*0cb0*/  FSETP.NEU.AND P0, PT, |R3|, R2, PT ;  /* 0x000000020300720b */ /* 0x000fc80003f0d200 */
[----:B------:R-:W-:Y:S02]  /*0cc0*/  FSEL R12, R8, R12, !P0 ;  /* 0x0000000c080c7208 */ /* 0x000fe40004000000 */
[----:B------:R-:W-:Y:S01]  /*0cd0*/  FSEL R13, R7, R13, !P0 ;  /* 0x0000000d070d7208 */ /* 0x000fe20004000000 */
[----:B------:R-:W-:Y:S06]  /*0ce0*/  BRA `(.L_x_8) ;  /* 0x0000000000547947 */ /* 0x000fec0003800000 */
.L_x_7:
[----:B------:R-:W-:-:S14]  /*0cf0*/  DSETP.NAN.AND P0, PT, R8, R8, PT ;  /* 0x000000080800722a */ /* 0x000fdc0003f08000 */
[----:B------:R-:W-:Y:S05]  /*0d00*/  @P0 BRA `(.L_x_9) ;  /* 0x0000000000440947 */ /* 0x000fea0003800000 */
[----:B------:R-:W-:-:S14]  /*0d10*/  DSETP.NAN.AND P0, PT, R6, R6, PT ;  /* 0x000000060600722a */ /* 0x000fdc0003f08000 */
[----:B------:R-:W-:Y:S05]  /*0d20*/  @P0 BRA `(.L_x_10) ;  /* 0x0000000000300947 */ /* 0x000fea0003800000 */
[----:B------:R-:W-:Y:S01]  /*0d30*/  ISETP.NE.AND P0, PT, R21, R20, PT ;  /* 0x000000141500720c */ /* 0x000fe20003f05270 */
[----:B------:R-:W-:Y:S02]  /*0d40*/  IMAD.MOV.U32 R12, RZ, RZ, 0x0 ;  /* 0x00000000ff0c7424 */ /* 0x000fe400078e00ff */
[----:B------:R-:W-:-:S10]  /*0d50*/  IMAD.MOV.U32 R13, RZ, RZ, -0x80000 ;  /* 0xfff80000ff0d7424 */ /* 0x000fd400078e00ff */
[----:B------:R-:W-:Y:S05]  /*0d60*/  @!P0 BRA `(.L_x_8) ;  /* 0x0000000000348947 */ /* 0x000fea0003800000 */
[----:B------:R-:W-:Y:S02]  /*0d70*/  ISETP.NE.AND P0, PT, R21, 0x7ff00000, PT ;  /* 0x7ff000001500780c */ /* 0x000fe40003f05270 */
[----:B------:R-:W-:Y:S02]  /*0d80*/  LOP3.LUT R13, R9, 0x80000000, R7, 0x48, !PT ;  /* 0x80000000090d7812 */ /* 0x000fe400078e4807 */
[----:B------:R-:W-:-:S13]  /*0d90*/  ISETP.EQ.OR P0, PT, R20, RZ, !P0 ;  /* 0x000000ff1400720c */ /* 0x000fda0004702670 */
[----:B------:R-:W-:Y:S01]  /*0da0*/  @P0 LOP3.LUT R2, R13, 0x7ff00000, RZ, 0xfc, !PT ;  /* 0x7ff000000d020812 */ /* 0x000fe200078efcff */
[----:B------:R-:W-:Y:S02]  /*0db0*/  @!P0 IMAD.MOV.U32 R12, RZ, RZ, RZ ;  /* 0x000000ffff0c8224 */ /* 0x000fe400078e00ff */
[----:B------:R-:W-:Y:S02]  /*0dc0*/  @P0 IMAD.MOV.U32 R12, RZ, RZ, RZ ;  /* 0x000000ffff0c0224 */ /* 0x000fe400078e00ff */
[----:B------:R-:W-:Y:S01]  /*0dd0*/  @P0 IMAD.MOV.U32 R13, RZ, RZ, R2 ;  /* 0x000000ffff0d0224 */ /* 0x000fe200078e0002 */
[----:B------:R-:W-:Y:S06]  /*0de0*/  BRA `(.L_x_8) ;  /* 0x0000000000147947 */ /* 0x000fec0003800000 */
.L_x_10:
[----:B------:R-:W-:Y:S01]  /*0df0*/  LOP3.LUT R13, R7, 0x80000, RZ, 0xfc, !PT ;  /* 0x00080000070d7812 */ /* 0x000fe200078efcff */
[----:B------:R-:W-:Y:S01]  /*0e00*/  IMAD.MOV.U32 R12, RZ, RZ, R6 ;  /* 0x000000ffff0c7224 */ /* 0x000fe200078e0006 */
[----:B------:R-:W-:Y:S06]  /*0e10*/  BRA `(.L_x_8) ;  /* 0x0000000000087947 */ /* 0x000fec0003800000 */
.L_x_9:
[----:B------:R-:W-:Y:S01]  /*0e20*/  LOP3.LUT R13, R9, 0x80000, RZ, 0xfc, !PT ;  /* 0x00080000090d7812 */ /* 0x000fe200078efcff */
[----:B------:R-:W-:-:S07]  /*0e30*/  IMAD.MOV.U32 R12, RZ, RZ, R8 ;  /* 0x000000ffff0c7224 */ /* 0x000fce00078e0008 */
.L_x_8:
[----:B------:R-:W-:Y:S05]  /*0e40*/  BSYNC.RECONVERGENT B1 ;  /* 0x0000000000017941 */ /* 0x000fea0003800200 */
.L_x_6:
[----:B------:R-:W-:Y:S02]  /*0e50*/  IMAD.MOV.U32 R2, RZ, RZ, R0 ;  /* 0x000000ffff027224 */ /* 0x000fe400078e0000 */
[----:B------:R-:W-:-:S04]  /*0e60*/  IMAD.MOV.U32 R3, RZ, RZ, 0x0 ;  /* 0x00000000ff037424 */ /* 0x000fc800078e00ff */
[----:B------:R-:W-:Y:S05]  /*0e70*/  RET.REL.NODEC R2 `(calc_loglik) ;  /* 0xfffffff002607950 */ /* 0x000fea0003c3ffff */
.L_x_11:
[----:B------:R-:W-:-:S00]  /*0e80*/  BRA `(.L_x_11) ;  /* 0xfffffffc00fc7947 */ /* 0x000fc0000383ffff */
[----:B------:R-:W-:-:S00]  /*0e90*/  NOP ;  /* 0x0000000000007918 */ /* 0x000fc00000000000 */
        /* <DEDUP_REMOVED lines=14> */
.L_x_12:


//--------------------- .nv.shared.reserved.0     --------------------------
	.section	.nv.shared.reserved.0,"aw",@nobits
	.weak		__nv_reservedSMEM_offset_0_alias
	.size		__nv_reservedSMEM_offset_0_alias, 0, 64
	.other		__nv_reservedSMEM_offset_0_alias,@"STO_CUDA_RESERVED_SHARED STV_DEFAULT"
__nv_reservedSMEM_offset_0_alias:
	.zero		0
	.zero		64


//--------------------- .nv.constant0.calc_loglik --------------------------
	.section	.nv.constant0.calc_loglik,"a",@progbits
	.sectionflags	@""
	.align	4
.nv.constant0.calc_loglik:
	.zero		928


//--------------------- SYMBOLS --------------------------

	.type		.nv.reservedSmem.offset0,@object
	.size		.nv.reservedSmem.offset0,0x4
